//
// Generated by NVIDIA NVVM Compiler
//
// Compiler Build ID: CL-36424714
// Cuda compilation tools, release 13.0, V13.0.88
// Based on NVVM 20.0.0
//

.version 9.0
.target sm_100
.address_size 64

	// .globl	_Z14reduction_asynPdiiS_
// _ZZ14reduction_asynPdiiS_E4smem has been demoted

.visible .entry _Z14reduction_asynPdiiS_(
	.param .u64 .ptr .align 1 _Z14reduction_asynPdiiS__param_0,
	.param .u32 _Z14reduction_asynPdiiS__param_1,
	.param .u32 _Z14reduction_asynPdiiS__param_2,
	.param .u64 .ptr .align 1 _Z14reduction_asynPdiiS__param_3
)
{
	.reg .pred 	%p<26>;
	.reg .b32 	%r<58>;
	.reg .b64 	%rd<7>;
	.reg .b64 	%fd<36>;
	// demoted variable
	.shared .align 8 .b8 _ZZ14reduction_asynPdiiS_E4smem[256];
	ld.param.u64 	%rd2, [_Z14reduction_asynPdiiS__param_0];
	ld.param.u32 	%r7, [_Z14reduction_asynPdiiS__param_2];
	ld.param.u64 	%rd3, [_Z14reduction_asynPdiiS__param_3];
	mov.u32 	%r1, %tid.x;
	mov.u32 	%r8, %ctaid.x;
	mov.u32 	%r2, %ntid.x;
	mad.lo.s32 	%r57, %r8, %r2, %r1;
	setp.ge.s32 	%p1, %r57, %r7;
	mov.f64 	%fd34, 0d0000000000000000;
	@%p1 bra 	$L__BB0_3;
	mov.u32 	%r9, %nctaid.x;
	mul.lo.s32 	%r4, %r2, %r9;
	cvta.to.global.u64 	%rd1, %rd2;
	mov.f64 	%fd34, 0d0000000000000000;
$L__BB0_2:
	mul.wide.s32 	%rd4, %r57, 8;
	add.s64 	%rd5, %rd1, %rd4;
	ld.global.f64 	%fd10, [%rd5];
	add.f64 	%fd34, %fd34, %fd10;
	add.s32 	%r57, %r57, %r4;
	setp.lt.s32 	%p2, %r57, %r7;
	@%p2 bra 	$L__BB0_2;
$L__BB0_3:
	// begin inline asm
	mov.b64 {%r10,%r11}, %fd34;
	// end inline asm
	shfl.sync.down.b32	%r13|%p3, %r11, 16, 31, -1;
	shfl.sync.down.b32	%r12|%p4, %r10, 16, 31, -1;
	// begin inline asm
	mov.b64 %fd12, {%r12,%r13};
	// end inline asm
	add.f64 	%fd13, %fd34, %fd12;
	// begin inline asm
	mov.b64 {%r14,%r15}, %fd13;
	// end inline asm
	shfl.sync.down.b32	%r17|%p5, %r15, 8, 31, -1;
	shfl.sync.down.b32	%r16|%p6, %r14, 8, 31, -1;
	// begin inline asm
	mov.b64 %fd14, {%r16,%r17};
	// end inline asm
	add.f64 	%fd15, %fd13, %fd14;
	// begin inline asm
	mov.b64 {%r18,%r19}, %fd15;
	// end inline asm
	shfl.sync.down.b32	%r21|%p7, %r19, 4, 31, -1;
	shfl.sync.down.b32	%r20|%p8, %r18, 4, 31, -1;
	// begin inline asm
	mov.b64 %fd16, {%r20,%r21};
	// end inline asm
	add.f64 	%fd17, %fd15, %fd16;
	// begin inline asm
	mov.b64 {%r22,%r23}, %fd17;
	// end inline asm
	shfl.sync.down.b32	%r25|%p9, %r23, 2, 31, -1;
	shfl.sync.down.b32	%r24|%p10, %r22, 2, 31, -1;
	// begin inline asm
	mov.b64 %fd18, {%r24,%r25};
	// end inline asm
	add.f64 	%fd19, %fd17, %fd18;
	// begin inline asm
	mov.b64 {%r26,%r27}, %fd19;
	// end inline asm
	shfl.sync.down.b32	%r29|%p11, %r27, 1, 31, -1;
	shfl.sync.down.b32	%r28|%p12, %r26, 1, 31, -1;
	// begin inline asm
	mov.b64 %fd20, {%r28,%r29};
	// end inline asm
	add.f64 	%fd4, %fd19, %fd20;
	and.b32  	%r30, %r1, 31;
	setp.ne.s32 	%p13, %r30, 0;
	@%p13 bra 	$L__BB0_5;
	shr.u32 	%r31, %r1, 2;
	mov.u32 	%r32, _ZZ14reduction_asynPdiiS_E4smem;
	add.s32 	%r33, %r32, %r31;
	st.shared.f64 	[%r33], %fd4;
$L__BB0_5:
	bar.sync 	0;
	setp.gt.u32 	%p14, %r1, 31;
	mov.f64 	%fd35, 0d0000000000000000;
	@%p14 bra 	$L__BB0_7;
	shl.b32 	%r34, %r1, 3;
	mov.u32 	%r35, _ZZ14reduction_asynPdiiS_E4smem;
	add.s32 	%r36, %r35, %r34;
	ld.shared.f64 	%fd35, [%r36];
$L__BB0_7:
	// begin inline asm
	mov.b64 {%r37,%r38}, %fd35;
	// end inline asm
	shfl.sync.down.b32	%r40|%p15, %r38, 16, 31, -1;
	shfl.sync.down.b32	%r39|%p16, %r37, 16, 31, -1;
	// begin inline asm
	mov.b64 %fd23, {%r39,%r40};
	// end inline asm
	add.f64 	%fd24, %fd35, %fd23;
	// begin inline asm
	mov.b64 {%r41,%r42}, %fd24;
	// end inline asm
	shfl.sync.down.b32	%r44|%p17, %r42, 8, 31, -1;
	shfl.sync.down.b32	%r43|%p18, %r41, 8, 31, -1;
	// begin inline asm
	mov.b64 %fd25, {%r43,%r44};
	// end inline asm
	add.f64 	%fd26, %fd24, %fd25;
	// begin inline asm
	mov.b64 {%r45,%r46}, %fd26;
	// end inline asm
	shfl.sync.down.b32	%r48|%p19, %r46, 4, 31, -1;
	shfl.sync.down.b32	%r47|%p20, %r45, 4, 31, -1;
	// begin inline asm
	mov.b64 %fd27, {%r47,%r48};
	// end inline asm
	add.f64 	%fd28, %fd26, %fd27;
	// begin inline asm
	mov.b64 {%r49,%r50}, %fd28;
	// end inline asm
	shfl.sync.down.b32	%r52|%p21, %r50, 2, 31, -1;
	shfl.sync.down.b32	%r51|%p22, %r49, 2, 31, -1;
	// begin inline asm
	mov.b64 %fd29, {%r51,%r52};
	// end inline asm
	add.f64 	%fd30, %fd28, %fd29;
	// begin inline asm
	mov.b64 {%r53,%r54}, %fd30;
	// end inline asm
	shfl.sync.down.b32	%r56|%p23, %r54, 1, 31, -1;
	shfl.sync.down.b32	%r55|%p24, %r53, 1, 31, -1;
	// begin inline asm
	mov.b64 %fd31, {%r55,%r56};
	// end inline asm
	add.f64 	%fd7, %fd30, %fd31;
	setp.ne.s32 	%p25, %r1, 0;
	@%p25 bra 	$L__BB0_9;
	cvta.to.global.u64 	%rd6, %rd3;
	atom.global.add.f64 	%fd32, [%rd6], %fd7;
$L__BB0_9:
	ret;

}


// ===== COMPILED SASS (sm_100) =====

	.target	sm_100

	.elftype	@"ET_EXEC"


//--------------------- .note.nv.tkinfo           --------------------------
	.section	.note.nv.tkinfo,"",@"SHT_NOTE"
	.sectionflags	@"SHF_NOTE_NV_TKINFO"
	.tkinfo
        /*0018*/ 	.word	0x00000002
        /*0030*/ 	.string	""
        /*0030*/ 	.string	"ptxas"
        /*0030*/ 	.string	"Cuda compilation tools, release 13.0, V13.0.88"
        /*0030*/ 	.string	"Build cuda_13.0.r13.0/compiler.36424714_0"
        /*0030*/ 	.string	"-arch sm_100 -m 64 "



//--------------------- .note.nv.cuinfo           --------------------------
	.section	.note.nv.cuinfo,"",@"SHT_NOTE"
	.sectionflags	@"SHF_NOTE_NV_CUINFO"
        /*0018*/ 	.short	0x0002
        /*001a*/ 	.short	0x0064
        /*001c*/ 	.short	0x0082
	.zero		2


//--------------------- .nv.info                  --------------------------
	.section	.nv.info,"",@"SHT_CUDA_INFO"
	.align	4


	//----- nvinfo : EIATTR_REGCOUNT
	.align		4
        /*0000*/ 	.byte	0x04, 0x2f
        /*0002*/ 	.short	(.L_1 - .L_0)
	.align		4
.L_0:
        /*0004*/ 	.word	index@(_Z14reduction_asynPdiiS_)
        /*0008*/ 	.word	0x00000012


	//----- nvinfo : EIATTR_FRAME_SIZE
	.align		4
.L_1:
        /*000c*/ 	.byte	0x04, 0x11
        /*000e*/ 	.short	(.L_3 - .L_2)
	.align		4
.L_2:
        /*0010*/ 	.word	index@(_Z14reduction_asynPdiiS_)
        /*0014*/ 	.word	0x00000000


	//----- nvinfo : EIATTR_MIN_STACK_SIZE
	.align		4
.L_3:
        /*0018*/ 	.byte	0x04, 0x12
        /*001a*/ 	.short	(.L_5 - .L_4)
	.align		4
.L_4:
        /*001c*/ 	.word	index@(_Z14reduction_asynPdiiS_)
        /*0020*/ 	.word	0x00000000
.L_5:


//--------------------- .nv.compat                --------------------------
	.section	.nv.compat,"",@"SHT_CUDA_COMPAT_INFO"
	.align	4
        /*0000*/ 	.byte	0x02, 0x09, 0x00, 0x00, 0x02, 0x02, 0x01, 0x00, 0x02, 0x05, 0x05, 0x00, 0x03, 0x07, 0x01, 0x01
        /*0010*/ 	.byte	0x02, 0x03, 0x00, 0x00, 0x02, 0x06, 0x01, 0x00, 0x04, 0x0b, 0x08, 0x00, 0x01, 0x00, 0x00, 0x00
        /*0020*/ 	.byte	0x00, 0x00, 0x00, 0x00


//--------------------- .nv.info._Z14reduction_asynPdiiS_ --------------------------
	.section	.nv.info._Z14reduction_asynPdiiS_,"",@"SHT_CUDA_INFO"
	.sectionflags	@""
	.align	4


	//----- nvinfo : EIATTR_CUDA_API_VERSION
	.align		4
        /*0000*/ 	.byte	0x04, 0x37
        /*0002*/ 	.short	(.L_7 - .L_6)
.L_6:
        /*0004*/ 	.word	0x00000082


	//----- nvinfo : EIATTR_KPARAM_INFO
	.align		4
.L_7:
        /*0008*/ 	.byte	0x04, 0x17
        /*000a*/ 	.short	(.L_9 - .L_8)
.L_8:
        /*000c*/ 	.word	0x00000000
        /*0010*/ 	.short	0x0003
        /*0012*/ 	.short	0x0010
        /*0014*/ 	.byte	0x00, 0xf5, 0x21, 0x00


	//----- nvinfo : EIATTR_KPARAM_INFO
	.align		4
.L_9:
        /*0018*/ 	.byte	0x04, 0x17
        /*001a*/ 	.short	(.L_11 - .L_10)
.L_10:
        /*001c*/ 	.word	0x00000000
        /*0020*/ 	.short	0x0002
        /*0022*/ 	.short	0x000c
        /*0024*/ 	.byte	0x00, 0xf0, 0x11, 0x00


	//----- nvinfo : EIATTR_KPARAM_INFO
	.align		4
.L_11:
        /*0028*/ 	.byte	0x04, 0x17
        /*002a*/ 	.short	(.L_13 - .L_12)
.L_12:
        /*002c*/ 	.word	0x00000000
        /*0030*/ 	.short	0x0001
        /*0032*/ 	.short	0x0008
        /*0034*/ 	.byte	0x00, 0xf0, 0x11, 0x00


	//----- nvinfo : EIATTR_KPARAM_INFO
	.align		4
.L_13:
        /*0038*/ 	.byte	0x04, 0x17
        /*003a*/ 	.short	(.L_15 - .L_14)
.L_14:
        /*003c*/ 	.word	0x00000000
        /*0040*/ 	.short	0x0000
        /*0042*/ 	.short	0x0000
        /*0044*/ 	.byte	0x00, 0xf5, 0x21, 0x00


	//----- nvinfo : EIATTR_SPARSE_MMA_MASK
	.align		4
.L_15:
        /*0048*/ 	.byte	0x03, 0x50
        /*004a*/ 	.short	0x0000


	//----- nvinfo : EIATTR_MAXREG_COUNT
	.align		4
        /*004c*/ 	.byte	0x03, 0x1b
        /*004e*/ 	.short	0x00ff


	//----- nvinfo : EIATTR_NUM_BARRIERS
	.align		4
        /*0050*/ 	.byte	0x02, 0x4c
        /*0052*/ 	.byte	0x01
	.zero		1


	//----- nvinfo : EIATTR_MERCURY_ISA_VERSION
	.align		4
        /*0054*/ 	.byte	0x03, 0x5f
        /*0056*/ 	.short	0x0101


	//----- nvinfo : EIATTR_COOP_GROUP_MASK_REGIDS
	.align		4
        /*0058*/ 	.byte	0x04, 0x29
        /*005a*/ 	.short	(.L_17 - .L_16)


	//   ....[0]....
.L_16:
        /*005c*/ 	.word	0xffffffff


	//   ....[1]....
        /*0060*/ 	.word	0xffffffff


	//   ....[2]....
        /*0064*/ 	.word	0xffffffff


	//   ....[3]....
        /*0068*/ 	.word	0xffffffff


	//   ....[4]....
        /*006c*/ 	.word	0xffffffff


	//   ....[5]....
        /*0070*/ 	.word	0xffffffff


	//   ....[6]....
        /*0074*/ 	.word	0xffffffff


	//   ....[7]....
        /*0078*/ 	.word	0xffffffff


	//   ....[8]....
        /*007c*/ 	.word	0xffffffff


	//   ....[9]....
        /*0080*/ 	.word	0xffffffff


	//   ....[10]....
        /*0084*/ 	.word	0xffffffff


	//   ....[11]....
        /*0088*/ 	.word	0xffffffff


	//   ....[12]....
        /*008c*/ 	.word	0xffffffff


	//   ....[13]....
        /*0090*/ 	.word	0xffffffff


	//   ....[14]....
        /*0094*/ 	.word	0xffffffff


	//   ....[15]....
        /*0098*/ 	.word	0xffffffff


	//   ....[16]....
        /*009c*/ 	.word	0xffffffff


	//   ....[17]....
        /*00a0*/ 	.word	0xffffffff


	//   ....[18]....
        /*00a4*/ 	.word	0xffffffff


	//   ....[19]....
        /*00a8*/ 	.word	0xffffffff


	//----- nvinfo : EIATTR_COOP_GROUP_INSTR_OFFSETS
	.align		4
.L_17:
        /*00ac*/ 	.byte	0x04, 0x28
        /*00ae*/ 	.short	(.L_19 - .L_18)


	//   ....[0]....
.L_18:
        /*00b0*/ 	.word	0x00000170


	//   ....[1]....
        /*00b4*/ 	.word	0x000001a0


	//   ....[2]....
        /*00b8*/ 	.word	0x000001e0


	//   ....[3]....
        /*00bc*/ 	.word	0x000001f0


	//   ....[4]....
        /*00c0*/ 	.word	0x00000230


	//   ....[5]....
        /*00c4*/ 	.word	0x00000240


	//   ....[6]....
        /*00c8*/ 	.word	0x00000280


	//   ....[7]....
        /*00cc*/ 	.word	0x000002a0


	//   ....[8]....
        /*00d0*/ 	.word	0x000002d0


	//   ....[9]....
        /*00d4*/ 	.word	0x000002e0


	//   ....[10]....
        /*00d8*/ 	.word	0x00000350


	//   ....[11]....
        /*00dc*/ 	.word	0x00000360


	//   ....[12]....
        /*00e0*/ 	.word	0x00000380


	//   ....[13]....
        /*00e4*/ 	.word	0x00000390


	//   ....[14]....
        /*00e8*/ 	.word	0x000003b0


	//   ....[15]....
        /*00ec*/ 	.word	0x000003c0


	//   ....[16]....
        /*00f0*/ 	.word	0x000003e0


	//   ....[17]....
        /*00f4*/ 	.word	0x000003f0


	//   ....[18]....
        /*00f8*/ 	.word	0x00000410


	//   ....[19]....
        /*00fc*/ 	.word	0x00000420


	//----- nvinfo : EIATTR_VRC_CTA_INIT_COUNT
	.align		4
.L_19:
        /*0100*/ 	.byte	0x02, 0x4a
	.zero		1
	.zero		1


	//----- nvinfo : EIATTR_EXIT_INSTR_OFFSETS
	.align		4
        /*0104*/ 	.byte	0x04, 0x1c
        /*0106*/ 	.short	(.L_21 - .L_20)


	//   ....[0]....
.L_20:
        /*0108*/ 	.word	0x00000430


	//   ....[1]....
        /*010c*/ 	.word	0x00000470


	//----- nvinfo : EIATTR_CRS_STACK_SIZE
	.align		4
.L_21:
        /*0110*/ 	.byte	0x04, 0x1e
        /*0112*/ 	.short	(.L_23 - .L_22)
.L_22:
        /*0114*/ 	.word	0x00000000


	//----- nvinfo : EIATTR_CBANK_PARAM_SIZE
	.align		4
.L_23:
        /*0118*/ 	.byte	0x03, 0x19
        /*011a*/ 	.short	0x0018


	//----- nvinfo : EIATTR_PARAM_CBANK
	.align		4
        /*011c*/ 	.byte	0x04, 0x0a
        /*011e*/ 	.short	(.L_25 - .L_24)
	.align		4
.L_24:
        /*0120*/ 	.word	index@(.nv.constant0._Z14reduction_asynPdiiS_)
        /*0124*/ 	.short	0x0380
        /*0126*/ 	.short	0x0018


	//----- nvinfo : EIATTR_SW_WAR
	.align		4
.L_25:
        /*0128*/ 	.byte	0x04, 0x36
        /*012a*/ 	.short	(.L_27 - .L_26)
.L_26:
        /*012c*/ 	.word	0x00000008
.L_27:


//--------------------- .nv.callgraph             --------------------------
	.section	.nv.callgraph,"",@"SHT_CUDA_CALLGRAPH"
	.align	4
	.sectionentsize	8
	.align		4
        /*0000*/ 	.word	0x00000000
	.align		4
        /*0004*/ 	.word	0xffffffff
	.align		4
        /*0008*/ 	.word	0x00000000
	.align		4
        /*000c*/ 	.word	0xfffffffe
	.align		4
        /*0010*/ 	.word	0x00000000
	.align		4
        /*0014*/ 	.word	0xfffffffd
	.align		4
        /*0018*/ 	.word	0x00000000
	.align		4
        /*001c*/ 	.word	0xfffffffc


//--------------------- .text._Z14reduction_asynPdiiS_ --------------------------
	.section	.text._Z14reduction_asynPdiiS_,"ax",@progbits
	.align	128
        .global         _Z14reduction_asynPdiiS_
        .type           _Z14reduction_asynPdiiS_,@function
        .size           _Z14reduction_asynPdiiS_,(.L_x_4 - _Z14reduction_asynPdiiS_)
        .other          _Z14reduction_asynPdiiS_,@"STO_CUDA_ENTRY STV_DEFAULT"
_Z14reduction_asynPdiiS_:
.text._Z14reduction_asynPdiiS_:
[----:B------:R-:W-:Y:S01]  /*0000*/  LDC R1, c[0x0][0x37c] ;  /* 0x0000df00ff017b82 */ /* 0x000fe20000000800 */
[----:B------:R-:W0:Y:S07]  /*0010*/  S2R R0, SR_TID.X ;  /* 0x0000000000007919 */ /* 0x000e2e0000002100 */
[----:B------:R-:W0:Y:S01]  /*0020*/  S2UR UR4, SR_CTAID.X ;  /* 0x00000000000479c3 */ /* 0x000e220000002500 */
[----:B------:R-:W1:Y:S01]  /*0030*/  LDCU UR7, c[0x0][0x38c] ;  /* 0x00007180ff0777ac */ /* 0x000e620008000800 */
[----:B------:R-:W-:Y:S01]  /*0040*/  BSSY.RECONVERGENT B0, `(.L_x_0) ;  /* 0x0000012000007945 */ /* 0x000fe20003800200 */
[----:B------:R-:W-:-:S05]  /*0050*/  CS2R R2, SRZ ;  /* 0x0000000000027805 */ /* 0x000fca000001ff00 */
[----:B------:R-:W0:Y:S02]  /*0060*/  LDC R5, c[0x0][0x360] ;  /* 0x0000d800ff057b82 */ /* 0x000e240000000800 */
[----:B0-----:R-:W-:Y:S01]  /*0070*/  IMAD R4, R5, UR4, R0 ;  /* 0x0000000405047c24 */ /* 0x001fe2000f8e0200 */
[----:B------:R-:W0:Y:S04]  /*0080*/  LDCU.64 UR4, c[0x0][0x358] ;  /* 0x00006b00ff0477ac */ /* 0x000e280008000a00 */
[----:B-1----:R-:W-:-:S13]  /*0090*/  ISETP.GE.AND P0, PT, R4, UR7, PT ;  /* 0x0000000704007c0c */ /* 0x002fda000bf06270 */
[----:B------:R-:W-:Y:S05]  /*00a0*/  @P0 BRA `(.L_x_1) ;  /* 0x00000000002c0947 */ /* 0x000fea0003800000 */
[----:B------:R-:W1:Y:S01]  /*00b0*/  LDC.64 R6, c[0x0][0x380] ;  /* 0x0000e000ff067b82 */ /* 0x000e620000000a00 */
[----:B------:R-:W2:Y:S01]  /*00c0*/  LDCU UR6, c[0x0][0x370] ;  /* 0x00006e00ff0677ac */ /* 0x000ea20008000800 */
[----:B------:R-:W-:Y:S01]  /*00d0*/  IMAD.MOV.U32 R9, RZ, RZ, R4 ;  /* 0x000000ffff097224 */ /* 0x000fe200078e0004 */
[----:B------:R-:W-:Y:S01]  /*00e0*/  CS2R R2, SRZ ;  /* 0x0000000000027805 */ /* 0x000fe2000001ff00 */
[----:B--2---:R-:W-:-:S07]  /*00f0*/  IMAD R8, R5, UR6, RZ ;  /* 0x0000000605087c24 */ /* 0x004fce000f8e02ff */
.L_x_2:
[----:B-1----:R-:W-:-:S06]  /*0100*/  IMAD.WIDE R4, R9, 0x8, R6 ;  /* 0x0000000809047825 */ /* 0x002fcc00078e0206 */
[----:B0-----:R-:W2:Y:S01]  /*0110*/  LDG.E.64 R4, desc[UR4][R4.64] ;  /* 0x0000000404047981 */ /* 0x001ea2000c1e1b00 */
[----:B------:R-:W-:-:S05]  /*0120*/  IMAD.IADD R9, R8, 0x1, R9 ;  /* 0x0000000108097824 */ /* 0x000fca00078e0209 */
[----:B------:R-:W-:Y:S01]  /*0130*/  ISETP.GE.AND P0, PT, R9, UR7, PT ;  /* 0x0000000709007c0c */ /* 0x000fe2000bf06270 */
[----:B--2---:R-:W-:-:S12]  /*0140*/  DADD R2, R4, R2 ;  /* 0x0000000004027229 */ /* 0x004fd80000000002 */
[----:B------:R-:W-:Y:S05]  /*0150*/  @!P0 BRA `(.L_x_2) ;  /* 0xfffffffc00e88947 */ /* 0x000fea000383ffff */
.L_x_1:
[----:B0-----:R-:W-:Y:S05]  /*0160*/  BSYNC.RECONVERGENT B0 ;  /* 0x0000000000007941 */ /* 0x001fea0003800200 */
.L_x_0:
[----:B------:R-:W-:Y:S01]  /*0170*/  SHFL.DOWN PT, R5, R3, 0x10, 0x1f ;  /* 0x0a001f0003057f89 */ /* 0x000fe200000e0000 */
[C---:B------:R-:W-:Y:S02]  /*0180*/  LOP3.LUT P0, RZ, R0.reuse, 0x1f, RZ, 0xc0, !PT ;  /* 0x0000001f00ff7812 */ /* 0x040fe4000780c0ff */
[----:B------:R-:W-:Y:S01]  /*0190*/  ISETP.GT.U32.AND P1, PT, R0, 0x1f, PT ;  /* 0x0000001f0000780c */ /* 0x000fe20003f24070 */
[----:B------:R-:W0:Y:S10]  /*01a0*/  SHFL.DOWN PT, R4, R2, 0x10, 0x1f ;  /* 0x0a001f0002047f89 */ /* 0x000e3400000e0000 */
[----:B------:R-:W1:Y:S02]  /*01b0*/  @!P0 S2R R13, SR_CgaCtaId ;  /* 0x00000000000d8919 */ /* 0x000e640000008800 */
[----:B------:R-:W2:Y:S01]  /*01c0*/  @!P1 S2R R15, SR_CgaCtaId ;  /* 0x00000000000f9919 */ /* 0x000ea20000008800 */
[----:B0-----:R-:W-:-:S07]  /*01d0*/  DADD R4, R4, R2 ;  /* 0x0000000004047229 */ /* 0x001fce0000000002 */
[----:B------:R-:W-:Y:S04]  /*01e0*/  SHFL.DOWN PT, R7, R5, 0x8, 0x1f ;  /* 0x09001f0005077f89 */ /* 0x000fe800000e0000 */
[----:B------:R-:W0:Y:S02]  /*01f0*/  SHFL.DOWN PT, R6, R4, 0x8, 0x1f ;  /* 0x09001f0004067f89 */ /* 0x000e2400000e0000 */
[----:B0-----:R-:W-:Y:S01]  /*0200*/  DADD R6, R4, R6 ;  /* 0x0000000004067229 */ /* 0x001fe20000000006 */
[----:B------:R-:W-:-:S04]  /*0210*/  @!P0 MOV R4, 0x400 ;  /* 0x0000040000048802 */ /* 0x000fc80000000f00 */
[----:B-1----:R-:W-:Y:S02]  /*0220*/  @!P0 LEA R5, R13, R4, 0x18 ;  /* 0x000000040d058211 */ /* 0x002fe400078ec0ff */
[----:B------:R-:W-:Y:S04]  /*0230*/  SHFL.DOWN PT, R9, R7, 0x4, 0x1f ;  /* 0x08801f0007097f89 */ /* 0x000fe800000e0000 */
[----:B------:R-:W0:Y:S02]  /*0240*/  SHFL.DOWN PT, R8, R6, 0x4, 0x1f ;  /* 0x08801f0006087f89 */ /* 0x000e2400000e0000 */
[----:B0-----:R-:W-:Y:S01]  /*0250*/  DADD R8, R6, R8 ;  /* 0x0000000006087229 */ /* 0x001fe20000000008 */
[----:B------:R-:W-:-:S04]  /*0260*/  @!P1 MOV R6, 0x400 ;  /* 0x0000040000069802 */ /* 0x000fc80000000f00 */
[----:B--2---:R-:W-:Y:S02]  /*0270*/  @!P1 LEA R7, R15, R6, 0x18 ;  /* 0x000000060f079211 */ /* 0x004fe400078ec0ff */
[----:B------:R-:W-:Y:S01]  /*0280*/  SHFL.DOWN PT, R11, R9, 0x2, 0x1f ;  /* 0x08401f00090b7f89 */ /* 0x000fe200000e0000 */
[----:B------:R-:W-:-:S03]  /*0290*/  @!P0 LEA.HI R15, R0, R5, RZ, 0x1e ;  /* 0x00000005000f8211 */ /* 0x000fc600078ff0ff */
[----:B------:R-:W0:Y:S01]  /*02a0*/  SHFL.DOWN PT, R10, R8, 0x2, 0x1f ;  /* 0x08401f00080a7f89 */ /* 0x000e2200000e0000 */
[----:B------:R-:W-:Y:S01]  /*02b0*/  @!P1 IMAD R14, R0, 0x8, R7 ;  /* 0x00000008000e9824 */ /* 0x000fe200078e0207 */
[----:B0-----:R-:W-:-:S07]  /*02c0*/  DADD R10, R8, R10 ;  /* 0x00000000080a7229 */ /* 0x001fce000000000a */
[----:B------:R-:W-:Y:S04]  /*02d0*/  SHFL.DOWN PT, R3, R11, 0x1, 0x1f ;  /* 0x08201f000b037f89 */ /* 0x000fe800000e0000 */
[----:B------:R-:W0:Y:S02]  /*02e0*/  SHFL.DOWN PT, R2, R10, 0x1, 0x1f ;  /* 0x08201f000a027f89 */ /* 0x000e2400000e0000 */
[----:B0-----:R-:W-:Y:S01]  /*02f0*/  DADD R12, R10, R2 ;  /* 0x000000000a0c7229 */ /* 0x001fe20000000002 */
[----:B------:R-:W-:-:S06]  /*0300*/  CS2R R2, SRZ ;  /* 0x0000000000027805 */ /* 0x000fcc000001ff00 */
[----:B------:R-:W-:Y:S01]  /*0310*/  @!P0 STS.64 [R15], R12 ;  /* 0x0000000c0f008388 */ /* 0x000fe20000000a00 */
[----:B------:R-:W-:Y:S01]  /*0320*/  BAR.SYNC.DEFER_BLOCKING 0x0 ;  /* 0x0000000000007b1d */ /* 0x000fe20000010000 */
[----:B------:R-:W-:-:S05]  /*0330*/  ISETP.NE.AND P0, PT, R0, RZ, PT ;  /* 0x000000ff0000720c */ /* 0x000fca0003f05270 */
[----:B------:R-:W0:Y:S04]  /*0340*/  @!P1 LDS.64 R2, [R14] ;  /* 0x000000000e029984 */ /* 0x000e280000000a00 */
[----:B0-----:R-:W-:Y:S04]  /*0350*/  SHFL.DOWN PT, R5, R3, 0x10, 0x1f ;  /* 0x0a001f0003057f89 */ /* 0x001fe800000e0000 */
[----:B------:R-:W0:Y:S02]  /*0360*/  SHFL.DOWN PT, R4, R2, 0x10, 0x1f ;  /* 0x0a001f0002047f89 */ /* 0x000e2400000e0000 */
[----:B0-----:R-:W-:-:S07]  /*0370*/  DADD R4, R4, R2 ;  /* 0x0000000004047229 */ /* 0x001fce0000000002 */
[----:B------:R-:W-:Y:S04]  /*0380*/  SHFL.DOWN PT, R7, R5, 0x8, 0x1f ;  /* 0x09001f0005077f89 */ /* 0x000fe800000e0000 */
        /* <DEDUP_REMOVED lines=8> */
[----:B------:R0:W1:Y:S04]  /*0410*/  SHFL.DOWN PT, R3, R11, 0x1, 0x1f ;  /* 0x08201f000b037f89 */ /* 0x00006800000e0000 */
[----:B------:R0:W2:Y:S01]  /*0420*/  SHFL.DOWN PT, R2, R10, 0x1, 0x1f ;  /* 0x08201f000a027f89 */ /* 0x0000a200000e0000 */
[----:B------:R-:W-:Y:S05]  /*0430*/  @P0 EXIT ;  /* 0x000000000000094d */ /* 0x000fea0003800000 */
[----:B------:R-:W3:Y:S01]  /*0440*/  LDC.64 R4, c[0x0][0x390] ;  /* 0x0000e400ff047b82 */ /* 0x000ee20000000a00 */
[----:B-12---:R-:W-:-:S07]  /*0450*/  DADD R2, R10, R2 ;  /* 0x000000000a027229 */ /* 0x006fce0000000002 */
[----:B---3--:R-:W-:Y:S01]  /*0460*/  REDG.E.ADD.F64.RN.STRONG.GPU desc[UR4][R4.64], R2 ;  /* 0x00000002040079a6 */ /* 0x008fe2000c12ff04 */
[----:B------:R-:W-:Y:S05]  /*0470*/  EXIT ;  /* 0x000000000000794d */ /* 0x000fea0003800000 */
.L_x_3:
[----:B------:R-:W-:-:S00]  /*0480*/  BRA `(.L_x_3) ;  /* 0xfffffffc00fc7947 */ /* 0x000fc0000383ffff */
[----:B------:R-:W-:-:S00]  /*0490*/  NOP ;  /* 0x0000000000007918 */ /* 0x000fc00000000000 */
        /* <DEDUP_REMOVED lines=14> */
.L_x_4:


//--------------------- .nv.shared._Z14reduction_asynPdiiS_ --------------------------
	.section	.nv.shared._Z14reduction_asynPdiiS_,"aw",@nobits
	.sectionflags	@""
	.align	8
.nv.shared._Z14reduction_asynPdiiS_:
	.zero		1280


//--------------------- .nv.shared.reserved.0     --------------------------
	.section	.nv.shared.reserved.0,"aw",@nobits
	.weak		__nv_reservedSMEM_offset_0_alias
	.size		__nv_reservedSMEM_offset_0_alias, 0, 64
	.other		__nv_reservedSMEM_offset_0_alias,@"STO_CUDA_RESERVED_SHARED STV_DEFAULT"
__nv_reservedSMEM_offset_0_alias:
	.zero		0
	.zero		64


//--------------------- .nv.constant0._Z14reduction_asynPdiiS_ --------------------------
	.section	.nv.constant0._Z14reduction_asynPdiiS_,"a",@progbits
	.sectionflags	@""
	.align	4
.nv.constant0._Z14reduction_asynPdiiS_:
	.zero		920


//--------------------- SYMBOLS --------------------------

	.type		.nv.reservedSmem.offset0,@object
	.size		.nv.reservedSmem.offset0,0x4
	.type		.nv.reservedSmem.cap,@object
	.size		.nv.reservedSmem.cap,0x4
